//
// Generated by NVIDIA NVVM Compiler
//
// Compiler Build ID: CL-36424714
// Cuda compilation tools, release 13.0, V13.0.88
// Based on NVVM 20.0.0
//

.version 9.0
.target sm_100
.address_size 64

	// .globl	_Z11device_codev
.extern .func  (.param .b32 func_retval0) vprintf
(
	.param .b64 vprintf_param_0,
	.param .b64 vprintf_param_1
)
;
.global .align 1 .b8 $str[31] = {104, 105, 32, 102, 114, 111, 109, 32, 99, 117, 100, 97, 32, 100, 101, 118, 105, 99, 101, 32, 116, 104, 114, 101, 97, 100, 32, 37, 100, 10};

.visible .entry _Z11device_codev()
{
	.local .align 8 .b8 	__local_depot0[8];
	.reg .b64 	%SP;
	.reg .b64 	%SPL;
	.reg .b32 	%r<4>;
	.reg .b64 	%rd<5>;

	mov.u64 	%SPL, __local_depot0;
	cvta.local.u64 	%SP, %SPL;
	add.u64 	%rd1, %SP, 0;
	add.u64 	%rd2, %SPL, 0;
	mov.u32 	%r1, %tid.x;
	st.local.u32 	[%rd2], %r1;
	mov.u64 	%rd3, $str;
	cvta.global.u64 	%rd4, %rd3;
	{ // callseq 0, 0
	.param .b64 param0;
	st.param.b64 	[param0], %rd4;
	.param .b64 param1;
	st.param.b64 	[param1], %rd1;
	.param .b32 retval0;
	call.uni (retval0), 
	vprintf, 
	(
	param0, 
	param1
	);
	ld.param.b32 	%r2, [retval0];
	} // callseq 0
	ret;

}


// ===== COMPILED SASS (sm_100) =====

	.target	sm_100

	.elftype	@"ET_EXEC"


//--------------------- .note.nv.tkinfo           --------------------------
	.section	.note.nv.tkinfo,"",@"SHT_NOTE"
	.sectionflags	@"SHF_NOTE_NV_TKINFO"
	.tkinfo
        /*0018*/ 	.word	0x00000002
        /*0030*/ 	.string	""
        /*0030*/ 	.string	"ptxas"
        /*0030*/ 	.string	"Cuda compilation tools, release 13.0, V13.0.88"
        /*0030*/ 	.string	"Build cuda_13.0.r13.0/compiler.36424714_0"
        /*0030*/ 	.string	"-arch sm_100 -m 64 "



//--------------------- .note.nv.cuinfo           --------------------------
	.section	.note.nv.cuinfo,"",@"SHT_NOTE"
	.sectionflags	@"SHF_NOTE_NV_CUINFO"
        /*0018*/ 	.short	0x0002
        /*001a*/ 	.short	0x0064
        /*001c*/ 	.short	0x0082
	.zero		2


//--------------------- .nv.info                  --------------------------
	.section	.nv.info,"",@"SHT_CUDA_INFO"
	.align	4


	//----- nvinfo : EIATTR_REGCOUNT
	.align		4
        /*0000*/ 	.byte	0x04, 0x2f
        /*0002*/ 	.short	(.L_2 - .L_1)
	.align		4
.L_1:
        /*0004*/ 	.word	index@(_Z11device_codev)
        /*0008*/ 	.word	0x00000018


	//----- nvinfo : EIATTR_FRAME_SIZE
	.align		4
.L_2:
        /*000c*/ 	.byte	0x04, 0x11
        /*000e*/ 	.short	(.L_4 - .L_3)
	.align		4
.L_3:
        /*0010*/ 	.word	index@(_Z11device_codev)
        /*0014*/ 	.word	0x00000008


	//----- nvinfo : EIATTR_MIN_STACK_SIZE
	.align		4
.L_4:
        /*0018*/ 	.byte	0x04, 0x12
        /*001a*/ 	.short	(.L_6 - .L_5)
	.align		4
.L_5:
        /*001c*/ 	.word	index@(_Z11device_codev)
        /*0020*/ 	.word	0x00000008
.L_6:


//--------------------- .nv.compat                --------------------------
	.section	.nv.compat,"",@"SHT_CUDA_COMPAT_INFO"
	.align	4
        /*0000*/ 	.byte	0x02, 0x09, 0x00, 0x00, 0x02, 0x02, 0x01, 0x00, 0x02, 0x05, 0x05, 0x00, 0x03, 0x07, 0x01, 0x01
        /*0010*/ 	.byte	0x02, 0x03, 0x00, 0x00, 0x02, 0x06, 0x01, 0x00, 0x04, 0x0b, 0x08, 0x00, 0x09, 0x00, 0x00, 0x00
        /*0020*/ 	.byte	0x00, 0x00, 0x00, 0x00


//--------------------- .nv.info._Z11device_codev --------------------------
	.section	.nv.info._Z11device_codev,"",@"SHT_CUDA_INFO"
	.sectionflags	@""
	.align	4


	//----- nvinfo : EIATTR_CUDA_API_VERSION
	.align		4
        /*0000*/ 	.byte	0x04, 0x37
        /*0002*/ 	.short	(.L_8 - .L_7)
.L_7:
        /*0004*/ 	.word	0x00000082


	//----- nvinfo : EIATTR_SPARSE_MMA_MASK
	.align		4
.L_8:
        /*0008*/ 	.byte	0x03, 0x50
        /*000a*/ 	.short	0x0000


	//----- nvinfo : EIATTR_MAXREG_COUNT
	.align		4
        /*000c*/ 	.byte	0x03, 0x1b
        /*000e*/ 	.short	0x00ff


	//----- nvinfo : EIATTR_EXTERNS
	.align		4
        /*0010*/ 	.byte	0x04, 0x0f
        /*0012*/ 	.short	(.L_10 - .L_9)


	//   ....[0]....
	.align		4
.L_9:
        /*0014*/ 	.word	index@(vprintf)


	//----- nvinfo : EIATTR_MERCURY_ISA_VERSION
	.align		4
.L_10:
        /*0018*/ 	.byte	0x03, 0x5f
        /*001a*/ 	.short	0x0101


	//----- nvinfo : EIATTR_VRC_CTA_INIT_COUNT
	.align		4
        /*001c*/ 	.byte	0x02, 0x4a
	.zero		1
	.zero		1


	//----- nvinfo : EIATTR_SYSCALL_OFFSETS
	.align		4
        /*0020*/ 	.byte	0x04, 0x46
        /*0022*/ 	.short	(.L_12 - .L_11)


	//   ....[0]....
.L_11:
        /*0024*/ 	.word	0x000000e0


	//----- nvinfo : EIATTR_EXIT_INSTR_OFFSETS
	.align		4
.L_12:
        /*0028*/ 	.byte	0x04, 0x1c
        /*002a*/ 	.short	(.L_14 - .L_13)


	//   ....[0]....
.L_13:
        /*002c*/ 	.word	0x000000f0


	//----- nvinfo : EIATTR_SW_WAR
	.align		4
.L_14:
        /*0030*/ 	.byte	0x04, 0x36
        /*0032*/ 	.short	(.L_16 - .L_15)
.L_15:
        /*0034*/ 	.word	0x00000008
.L_16:


//--------------------- .nv.callgraph             --------------------------
	.section	.nv.callgraph,"",@"SHT_CUDA_CALLGRAPH"
	.align	4
	.sectionentsize	8
	.align		4
        /*0000*/ 	.word	0x00000000
	.align		4
        /*0004*/ 	.word	0xffffffff
	.align		4
        /*0008*/ 	.word	index@(_Z11device_codev)
	.align		4
        /*000c*/ 	.word	index@(vprintf)
	.align		4
        /*0010*/ 	.word	0x00000000
	.align		4
        /*0014*/ 	.word	0xfffffffe
	.align		4
        /*0018*/ 	.word	0x00000000
	.align		4
        /*001c*/ 	.word	0xfffffffd
	.align		4
        /*0020*/ 	.word	0x00000000
	.align		4
        /*0024*/ 	.word	0xfffffffc


//--------------------- .nv.constant4             --------------------------
	.section	.nv.constant4,"a",@progbits
	.align	8
	.align		8
.nv.constant4:
        /*0000*/ 	.dword	vprintf
	.align		8
        /*0008*/ 	.dword	$str


//--------------------- .text._Z11device_codev    --------------------------
	.section	.text._Z11device_codev,"ax",@progbits
	.align	128
        .global         _Z11device_codev
        .type           _Z11device_codev,@function
        .size           _Z11device_codev,(.L_x_2 - _Z11device_codev)
        .other          _Z11device_codev,@"STO_CUDA_ENTRY STV_DEFAULT"
_Z11device_codev:
.text._Z11device_codev:
[----:B------:R-:W0:Y:S01]  /*0000*/  LDC R1, c[0x0][0x37c] ;  /* 0x0000df00ff017b82 */ /* 0x000e220000000800 */
[----:B------:R-:W1:Y:S01]  /*0010*/  S2R R8, SR_TID.X ;  /* 0x0000000000087919 */ /* 0x000e620000002100 */
[----:B0-----:R-:W-:Y:S01]  /*0020*/  VIADD R1, R1, 0xfffffff8 ;  /* 0xfffffff801017836 */ /* 0x001fe20000000000 */
[----:B------:R-:W-:Y:S01]  /*0030*/  MOV R0, 0x0 ;  /* 0x0000000000007802 */ /* 0x000fe20000000f00 */
[----:B------:R-:W0:Y:S04]  /*0040*/  LDCU UR4, c[0x0][0x2f8] ;  /* 0x00005f00ff0477ac */ /* 0x000e280008000800 */
[----:B------:R2:W3:Y:S01]  /*0050*/  LDC.64 R2, c[0x4][R0] ;  /* 0x0100000000027b82 */ /* 0x0004e20000000a00 */
[----:B------:R-:W4:Y:S01]  /*0060*/  LDCU.64 UR6, c[0x4][0x8] ;  /* 0x01000100ff0677ac */ /* 0x000f220008000a00 */
[----:B------:R-:W5:Y:S01]  /*0070*/  LDCU UR5, c[0x0][0x2fc] ;  /* 0x00005f80ff0577ac */ /* 0x000f620008000800 */
[----:B0-----:R-:W-:Y:S01]  /*0080*/  IADD3 R6, P0, PT, R1, UR4, RZ ;  /* 0x0000000401067c10 */ /* 0x001fe2000ff1e0ff */
[----:B----4-:R-:W-:Y:S01]  /*0090*/  IMAD.U32 R4, RZ, RZ, UR6 ;  /* 0x00000006ff047e24 */ /* 0x010fe2000f8e00ff */
[----:B------:R-:W-:-:S03]  /*00a0*/  MOV R5, UR7 ;  /* 0x0000000700057c02 */ /* 0x000fc60008000f00 */
[----:B-----5:R-:W-:Y:S01]  /*00b0*/  IMAD.X R7, RZ, RZ, UR5, P0 ;  /* 0x00000005ff077e24 */ /* 0x020fe200080e06ff */
[----:B-1----:R2:W-:Y:S07]  /*00c0*/  STL [R1], R8 ;  /* 0x0000000801007387 */ /* 0x0025ee0000100800 */
[----:B------:R-:W-:-:S07]  /*00d0*/  LEPC R20, `(.L_x_0) ;  /* 0x000000001014794e */ /* 0x000fce0000000000 */
[----:B--23--:R-:W-:Y:S05]  /*00e0*/  CALL.ABS.NOINC R2 ;  /* 0x0000000002007343 */ /* 0x00cfea0003c00000 */
.L_x_0:
[----:B------:R-:W-:Y:S05]  /*00f0*/  EXIT ;  /* 0x000000000000794d */ /* 0x000fea0003800000 */
.L_x_1:
[----:B------:R-:W-:-:S00]  /*0100*/  BRA `(.L_x_1) ;  /* 0xfffffffc00fc7947 */ /* 0x000fc0000383ffff */
[----:B------:R-:W-:-:S00]  /*0110*/  NOP ;  /* 0x0000000000007918 */ /* 0x000fc00000000000 */
        /* <DEDUP_REMOVED lines=14> */
.L_x_2:


//--------------------- .nv.global.init           --------------------------
	.section	.nv.global.init,"aw",@progbits
.nv.global.init:
	.type		$str,@object
	.size		$str,(.L_0 - $str)
$str:
        /*0000*/ 	.byte	0x68, 0x69, 0x20, 0x66, 0x72, 0x6f, 0x6d, 0x20, 0x63, 0x75, 0x64, 0x61, 0x20, 0x64, 0x65, 0x76
        /*0010*/ 	.byte	0x69, 0x63, 0x65, 0x20, 0x74, 0x68, 0x72, 0x65, 0x61, 0x64, 0x20, 0x25, 0x64, 0x0a, 0x00
.L_0:


//--------------------- .nv.shared.reserved.0     --------------------------
	.section	.nv.shared.reserved.0,"aw",@nobits
	.weak		__nv_reservedSMEM_offset_0_alias
	.size		__nv_reservedSMEM_offset_0_alias, 0, 64
	.other		__nv_reservedSMEM_offset_0_alias,@"STO_CUDA_RESERVED_SHARED STV_DEFAULT"
__nv_reservedSMEM_offset_0_alias:
	.zero		0
	.zero		64


//--------------------- .nv.constant0._Z11device_codev --------------------------
	.section	.nv.constant0._Z11device_codev,"a",@progbits
	.sectionflags	@""
	.align	4
.nv.constant0._Z11device_codev:
	.zero		896


//--------------------- SYMBOLS --------------------------

	.type		.nv.reservedSmem.offset0,@object
	.size		.nv.reservedSmem.offset0,0x4
	.type		vprintf,@function
